//
// Generated by NVIDIA NVVM Compiler
//
// Compiler Build ID: CL-36424714
// Cuda compilation tools, release 13.0, V13.0.88
// Based on NVVM 20.0.0
//

.version 9.0
.target sm_100
.address_size 64

	// .globl	_Z9reductionPfS_i
// _ZZ9reductionPfS_iE6shared has been demoted

.visible .entry _Z9reductionPfS_i(
	.param .u64 .ptr .align 1 _Z9reductionPfS_i_param_0,
	.param .u64 .ptr .align 1 _Z9reductionPfS_i_param_1,
	.param .u32 _Z9reductionPfS_i_param_2
)
{
	.reg .pred 	%p<12>;
	.reg .b32 	%r<25>;
	.reg .b32 	%f<16>;
	.reg .b64 	%rd<11>;
	// demoted variable
	.shared .align 4 .b8 _ZZ9reductionPfS_iE6shared[8192];
	ld.param.u64 	%rd1, [_Z9reductionPfS_i_param_0];
	ld.param.u64 	%rd2, [_Z9reductionPfS_i_param_1];
	ld.param.u32 	%r8, [_Z9reductionPfS_i_param_2];
	mov.u32 	%r1, %tid.x;
	mov.u32 	%r2, %ctaid.x;
	mov.u32 	%r24, %ntid.x;
	mul.lo.s32 	%r9, %r2, %r24;
	shl.b32 	%r10, %r9, 1;
	add.s32 	%r4, %r10, %r1;
	setp.gt.u32 	%p1, %r4, 16383;
	shl.b32 	%r11, %r1, 2;
	mov.u32 	%r12, _ZZ9reductionPfS_iE6shared;
	add.s32 	%r5, %r12, %r11;
	@%p1 bra 	$L__BB0_2;
	cvta.to.global.u64 	%rd3, %rd1;
	mul.wide.u32 	%rd4, %r4, 4;
	add.s64 	%rd5, %rd3, %rd4;
	ld.global.f32 	%f1, [%rd5];
	st.shared.f32 	[%r5], %f1;
	add.s32 	%r13, %r4, %r24;
	mul.wide.u32 	%rd6, %r13, 4;
	add.s64 	%rd7, %rd3, %rd6;
	ld.global.f32 	%f2, [%rd7];
	shl.b32 	%r14, %r24, 2;
	add.s32 	%r15, %r5, %r14;
	st.shared.f32 	[%r15], %f2;
$L__BB0_2:
	mov.u32 	%r6, %r24;
	bar.sync 	0;
	setp.ge.u32 	%p2, %r1, %r6;
	@%p2 bra 	$L__BB0_12;
	setp.gt.s32 	%p3, %r8, 2;
	@%p3 bra 	$L__BB0_7;
	setp.eq.s32 	%p6, %r8, 1;
	@%p6 bra 	$L__BB0_10;
	setp.eq.s32 	%p7, %r8, 2;
	@%p7 bra 	$L__BB0_6;
	bra.uni 	$L__BB0_12;
$L__BB0_6:
	ld.shared.f32 	%f9, [%r5];
	shl.b32 	%r20, %r6, 2;
	add.s32 	%r21, %r5, %r20;
	ld.shared.f32 	%f10, [%r21];
	mul.f32 	%f11, %f9, %f10;
	st.shared.f32 	[%r5], %f11;
	bra.uni 	$L__BB0_12;
$L__BB0_7:
	setp.eq.s32 	%p4, %r8, 3;
	@%p4 bra 	$L__BB0_11;
	setp.eq.s32 	%p5, %r8, 4;
	@%p5 bra 	$L__BB0_9;
	bra.uni 	$L__BB0_12;
$L__BB0_9:
	ld.shared.f32 	%f3, [%r5];
	shl.b32 	%r16, %r6, 2;
	add.s32 	%r17, %r5, %r16;
	ld.shared.f32 	%f4, [%r17];
	setp.lt.f32 	%p8, %f3, %f4;
	selp.f32 	%f5, %f3, %f4, %p8;
	st.shared.f32 	[%r5], %f5;
	bra.uni 	$L__BB0_12;
$L__BB0_10:
	ld.shared.f32 	%f12, [%r5];
	shl.b32 	%r22, %r6, 2;
	add.s32 	%r23, %r5, %r22;
	ld.shared.f32 	%f13, [%r23];
	add.f32 	%f14, %f12, %f13;
	st.shared.f32 	[%r5], %f14;
	bra.uni 	$L__BB0_12;
$L__BB0_11:
	ld.shared.f32 	%f6, [%r5];
	shl.b32 	%r18, %r6, 2;
	add.s32 	%r19, %r5, %r18;
	ld.shared.f32 	%f7, [%r19];
	setp.gt.f32 	%p9, %f6, %f7;
	selp.f32 	%f8, %f6, %f7, %p9;
	st.shared.f32 	[%r5], %f8;
$L__BB0_12:
	shr.u32 	%r24, %r6, 1;
	setp.gt.u32 	%p10, %r6, 1;
	@%p10 bra 	$L__BB0_2;
	setp.ne.s32 	%p11, %r1, 0;
	@%p11 bra 	$L__BB0_15;
	ld.shared.f32 	%f15, [_ZZ9reductionPfS_iE6shared];
	cvta.to.global.u64 	%rd8, %rd2;
	mul.wide.u32 	%rd9, %r2, 4;
	add.s64 	%rd10, %rd8, %rd9;
	st.global.f32 	[%rd10], %f15;
$L__BB0_15:
	ret;

}


// ===== COMPILED SASS (sm_100) =====

	.target	sm_100

	.elftype	@"ET_EXEC"


//--------------------- .note.nv.tkinfo           --------------------------
	.section	.note.nv.tkinfo,"",@"SHT_NOTE"
	.sectionflags	@"SHF_NOTE_NV_TKINFO"
	.tkinfo
        /*0018*/ 	.word	0x00000002
        /*0030*/ 	.string	""
        /*0030*/ 	.string	"ptxas"
        /*0030*/ 	.string	"Cuda compilation tools, release 13.0, V13.0.88"
        /*0030*/ 	.string	"Build cuda_13.0.r13.0/compiler.36424714_0"
        /*0030*/ 	.string	"-arch sm_100 -m 64 "



//--------------------- .note.nv.cuinfo           --------------------------
	.section	.note.nv.cuinfo,"",@"SHT_NOTE"
	.sectionflags	@"SHF_NOTE_NV_CUINFO"
        /*0018*/ 	.short	0x0002
        /*001a*/ 	.short	0x0064
        /*001c*/ 	.short	0x0082
	.zero		2


//--------------------- .nv.info                  --------------------------
	.section	.nv.info,"",@"SHT_CUDA_INFO"
	.align	4


	//----- nvinfo : EIATTR_REGCOUNT
	.align		4
        /*0000*/ 	.byte	0x04, 0x2f
        /*0002*/ 	.short	(.L_1 - .L_0)
	.align		4
.L_0:
        /*0004*/ 	.word	index@(_Z9reductionPfS_i)
        /*0008*/ 	.word	0x0000000e


	//----- nvinfo : EIATTR_FRAME_SIZE
	.align		4
.L_1:
        /*000c*/ 	.byte	0x04, 0x11
        /*000e*/ 	.short	(.L_3 - .L_2)
	.align		4
.L_2:
        /*0010*/ 	.word	index@(_Z9reductionPfS_i)
        /*0014*/ 	.word	0x00000000


	//----- nvinfo : EIATTR_MIN_STACK_SIZE
	.align		4
.L_3:
        /*0018*/ 	.byte	0x04, 0x12
        /*001a*/ 	.short	(.L_5 - .L_4)
	.align		4
.L_4:
        /*001c*/ 	.word	index@(_Z9reductionPfS_i)
        /*0020*/ 	.word	0x00000000
.L_5:


//--------------------- .nv.compat                --------------------------
	.section	.nv.compat,"",@"SHT_CUDA_COMPAT_INFO"
	.align	4
        /*0000*/ 	.byte	0x02, 0x09, 0x00, 0x00, 0x02, 0x02, 0x01, 0x00, 0x02, 0x05, 0x05, 0x00, 0x03, 0x07, 0x01, 0x01
        /*0010*/ 	.byte	0x02, 0x03, 0x00, 0x00, 0x02, 0x06, 0x01, 0x00, 0x04, 0x0b, 0x08, 0x00, 0x09, 0x00, 0x00, 0x00
        /*0020*/ 	.byte	0x00, 0x00, 0x00, 0x00


//--------------------- .nv.info._Z9reductionPfS_i --------------------------
	.section	.nv.info._Z9reductionPfS_i,"",@"SHT_CUDA_INFO"
	.sectionflags	@""
	.align	4


	//----- nvinfo : EIATTR_CUDA_API_VERSION
	.align		4
        /*0000*/ 	.byte	0x04, 0x37
        /*0002*/ 	.short	(.L_7 - .L_6)
.L_6:
        /*0004*/ 	.word	0x00000082


	//----- nvinfo : EIATTR_KPARAM_INFO
	.align		4
.L_7:
        /*0008*/ 	.byte	0x04, 0x17
        /*000a*/ 	.short	(.L_9 - .L_8)
.L_8:
        /*000c*/ 	.word	0x00000000
        /*0010*/ 	.short	0x0002
        /*0012*/ 	.short	0x0010
        /*0014*/ 	.byte	0x00, 0xf0, 0x11, 0x00


	//----- nvinfo : EIATTR_KPARAM_INFO
	.align		4
.L_9:
        /*0018*/ 	.byte	0x04, 0x17
        /*001a*/ 	.short	(.L_11 - .L_10)
.L_10:
        /*001c*/ 	.word	0x00000000
        /*0020*/ 	.short	0x0001
        /*0022*/ 	.short	0x0008
        /*0024*/ 	.byte	0x00, 0xf5, 0x21, 0x00


	//----- nvinfo : EIATTR_KPARAM_INFO
	.align		4
.L_11:
        /*0028*/ 	.byte	0x04, 0x17
        /*002a*/ 	.short	(.L_13 - .L_12)
.L_12:
        /*002c*/ 	.word	0x00000000
        /*0030*/ 	.short	0x0000
        /*0032*/ 	.short	0x0000
        /*0034*/ 	.byte	0x00, 0xf5, 0x21, 0x00


	//----- nvinfo : EIATTR_SPARSE_MMA_MASK
	.align		4
.L_13:
        /*0038*/ 	.byte	0x03, 0x50
        /*003a*/ 	.short	0x0000


	//----- nvinfo : EIATTR_MAXREG_COUNT
	.align		4
        /*003c*/ 	.byte	0x03, 0x1b
        /*003e*/ 	.short	0x00ff


	//----- nvinfo : EIATTR_NUM_BARRIERS
	.align		4
        /*0040*/ 	.byte	0x02, 0x4c
        /*0042*/ 	.byte	0x01
	.zero		1


	//----- nvinfo : EIATTR_MERCURY_ISA_VERSION
	.align		4
        /*0044*/ 	.byte	0x03, 0x5f
        /*0046*/ 	.short	0x0101


	//----- nvinfo : EIATTR_VRC_CTA_INIT_COUNT
	.align		4
        /*0048*/ 	.byte	0x02, 0x4a
	.zero		1
	.zero		1


	//----- nvinfo : EIATTR_EXIT_INSTR_OFFSETS
	.align		4
        /*004c*/ 	.byte	0x04, 0x1c
        /*004e*/ 	.short	(.L_15 - .L_14)


	//   ....[0]....
.L_14:
        /*0050*/ 	.word	0x00000470


	//   ....[1]....
        /*0054*/ 	.word	0x000004f0


	//----- nvinfo : EIATTR_INDIRECT_BRANCH_TARGETS
	.align		4
.L_15:
        /*0058*/ 	.byte	0x04, 0x34
        /*005a*/ 	.short	(.L_17 - .L_16)


	//   ....[0]....
.L_16:
        /*005c*/ 	.word	.L_x_5@srel
        /*0060*/ 	.short	0x0
        /*0062*/ 	.short	0x0
        /*0064*/ 	.word	0x3
        /*0068*/ 	.word	.L_x_6@srel
        /*006c*/ 	.word	.L_x_7@srel
        /*0070*/ 	.word	.L_x_1@srel


	//   ....[1]....
        /*0074*/ 	.word	.L_x_9@srel
        /*0078*/ 	.short	0x0
        /*007a*/ 	.short	0x0
        /*007c*/ 	.word	0x3
        /*0080*/ 	.word	.L_x_10@srel
        /*0084*/ 	.word	.L_x_11@srel
        /*0088*/ 	.word	.L_x_1@srel


	//----- nvinfo : EIATTR_CRS_STACK_SIZE
	.align		4
.L_17:
        /*008c*/ 	.byte	0x04, 0x1e
        /*008e*/ 	.short	(.L_19 - .L_18)
.L_18:
        /*0090*/ 	.word	0x00000000


	//----- nvinfo : EIATTR_CBANK_PARAM_SIZE
	.align		4
.L_19:
        /*0094*/ 	.byte	0x03, 0x19
        /*0096*/ 	.short	0x0014


	//----- nvinfo : EIATTR_PARAM_CBANK
	.align		4
        /*0098*/ 	.byte	0x04, 0x0a
        /*009a*/ 	.short	(.L_21 - .L_20)
	.align		4
.L_20:
        /*009c*/ 	.word	index@(.nv.constant0._Z9reductionPfS_i)
        /*00a0*/ 	.short	0x0380
        /*00a2*/ 	.short	0x0014


	//----- nvinfo : EIATTR_SW_WAR
	.align		4
.L_21:
        /*00a4*/ 	.byte	0x04, 0x36
        /*00a6*/ 	.short	(.L_23 - .L_22)
.L_22:
        /*00a8*/ 	.word	0x00000008
.L_23:


//--------------------- .nv.callgraph             --------------------------
	.section	.nv.callgraph,"",@"SHT_CUDA_CALLGRAPH"
	.align	4
	.sectionentsize	8
	.align		4
        /*0000*/ 	.word	0x00000000
	.align		4
        /*0004*/ 	.word	0xffffffff
	.align		4
        /*0008*/ 	.word	0x00000000
	.align		4
        /*000c*/ 	.word	0xfffffffe
	.align		4
        /*0010*/ 	.word	0x00000000
	.align		4
        /*0014*/ 	.word	0xfffffffd
	.align		4
        /*0018*/ 	.word	0x00000000
	.align		4
        /*001c*/ 	.word	0xfffffffc


//--------------------- .nv.constant2._Z9reductionPfS_i --------------------------
	.section	.nv.constant2._Z9reductionPfS_i,"a",@progbits
	.sectionflags	@""
	.align	4
.nv.constant2._Z9reductionPfS_i:
        /*0000*/ 	.byte	0x90, 0x02, 0x00, 0x00, 0x30, 0x02, 0x00, 0x00, 0x20, 0x04, 0x00, 0x00, 0xc0, 0x03, 0x00, 0x00
        /*0010*/ 	.byte	0x50, 0x03, 0x00, 0x00, 0x20, 0x04, 0x00, 0x00


//--------------------- .text._Z9reductionPfS_i   --------------------------
	.section	.text._Z9reductionPfS_i,"ax",@progbits
	.align	128
        .global         _Z9reductionPfS_i
        .type           _Z9reductionPfS_i,@function
        .size           _Z9reductionPfS_i,(.L_x_13 - _Z9reductionPfS_i)
        .other          _Z9reductionPfS_i,@"STO_CUDA_ENTRY STV_DEFAULT"
_Z9reductionPfS_i:
.text._Z9reductionPfS_i:
[----:B------:R-:W-:Y:S01]  /*0000*/  LDC R1, c[0x0][0x37c] ;  /* 0x0000df00ff017b82 */ /* 0x000fe20000000800 */
[----:B------:R-:W0:Y:S01]  /*0010*/  S2R R0, SR_CTAID.X ;  /* 0x0000000000007919 */ /* 0x000e220000002500 */
[----:B------:R-:W0:Y:S01]  /*0020*/  LDCU UR4, c[0x0][0x360] ;  /* 0x00006c00ff0477ac */ /* 0x000e220008000800 */
[----:B------:R-:W1:Y:S01]  /*0030*/  S2R R2, SR_TID.X ;  /* 0x0000000000027919 */ /* 0x000e620000002100 */
[----:B------:R-:W2:Y:S01]  /*0040*/  LDCU.64 UR6, c[0x0][0x358] ;  /* 0x00006b00ff0677ac */ /* 0x000ea20008000a00 */
[----:B0-----:R-:W-:-:S04]  /*0050*/  IMAD R3, R0, UR4, RZ ;  /* 0x0000000400037c24 */ /* 0x001fc8000f8e02ff */
[----:B-1----:R-:W-:Y:S02]  /*0060*/  IMAD R6, R3, 0x2, R2 ;  /* 0x0000000203067824 */ /* 0x002fe400078e0202 */
[----:B------:R-:W-:-:S03]  /*0070*/  IMAD.U32 R3, RZ, RZ, UR4 ;  /* 0x00000004ff037e24 */ /* 0x000fc6000f8e00ff */
[----:B------:R-:W-:-:S13]  /*0080*/  ISETP.GT.U32.AND P0, PT, R6, 0x3fff, PT ;  /* 0x00003fff0600780c */ /* 0x000fda0003f04070 */
[----:B------:R-:W0:Y:S01]  /*0090*/  @!P0 LDC.64 R8, c[0x0][0x380] ;  /* 0x0000e000ff088b82 */ /* 0x000e220000000a00 */
[C---:B------:R-:W-:Y:S02]  /*00a0*/  @!P0 IMAD.IADD R5, R6.reuse, 0x1, R3 ;  /* 0x0000000106058824 */ /* 0x040fe400078e0203 */
[----:B0-----:R-:W-:-:S04]  /*00b0*/  @!P0 IMAD.WIDE.U32 R6, R6, 0x4, R8 ;  /* 0x0000000406068825 */ /* 0x001fc800078e0008 */
[----:B------:R-:W-:Y:S02]  /*00c0*/  @!P0 IMAD.WIDE.U32 R8, R5, 0x4, R8 ;  /* 0x0000000405088825 */ /* 0x000fe400078e0008 */
[----:B--2---:R-:W2:Y:S01]  /*00d0*/  @!P0 LDG.E R7, desc[UR6][R6.64] ;  /* 0x0000000606078981 */ /* 0x004ea2000c1e1900 */
[----:B------:R-:W0:Y:S03]  /*00e0*/  S2UR UR5, SR_CgaCtaId ;  /* 0x00000000000579c3 */ /* 0x000e260000008800 */
[----:B------:R-:W3:Y:S01]  /*00f0*/  @!P0 LDG.E R8, desc[UR6][R8.64] ;  /* 0x0000000608088981 */ /* 0x000ee2000c1e1900 */
[----:B------:R-:W-:-:S04]  /*0100*/  UMOV UR4, 0x400 ;  /* 0x0000040000047882 */ /* 0x000fc80000000000 */
[----:B------:R-:W1:Y:S01]  /*0110*/  LDC R5, c[0x0][0x390] ;  /* 0x0000e400ff057b82 */ /* 0x000e620000000800 */
[----:B0-----:R-:W-:-:S06]  /*0120*/  ULEA UR4, UR5, UR4, 0x18 ;  /* 0x0000000405047291 */ /* 0x001fcc000f8ec0ff */
[----:B------:R-:W-:-:S05]  /*0130*/  LEA R4, R2, UR4, 0x2 ;  /* 0x0000000402047c11 */ /* 0x000fca000f8e10ff */
[----:B------:R-:W-:Y:S01]  /*0140*/  @!P0 IMAD R11, R3, 0x4, R4 ;  /* 0x00000004030b8824 */ /* 0x000fe200078e0204 */
[----:B--2---:R0:W-:Y:S04]  /*0150*/  @!P0 STS [R4], R7 ;  /* 0x0000000704008388 */ /* 0x0041e80000000800 */
[----:B-1-3--:R0:W-:Y:S02]  /*0160*/  @!P0 STS [R11], R8 ;  /* 0x000000080b008388 */ /* 0x00a1e40000000800 */
.L_x_3:
[----:B------:R-:W-:Y:S01]  /*0170*/  BAR.SYNC.DEFER_BLOCKING 0x0 ;  /* 0x0000000000007b1d */ /* 0x000fe20000010000 */
[----:B------:R-:W-:-:S05]  /*0180*/  ISETP.GE.U32.AND P0, PT, R2, R3, PT ;  /* 0x000000030200720c */ /* 0x000fca0003f06070 */
[----:B------:R-:W-:Y:S08]  /*0190*/  BSSY.RECONVERGENT B0, `(.L_x_0) ;  /* 0x0000029000007945 */ /* 0x000ff00003800200 */
[----:B-1234-:R-:W-:Y:S05]  /*01a0*/  @P0 BRA `(.L_x_1) ;  /* 0x00000000009c0947 */ /* 0x01efea0003800000 */
[----:B------:R-:W-:-:S13]  /*01b0*/  ISETP.GT.AND P0, PT, R5, 0x2, PT ;  /* 0x000000020500780c */ /* 0x000fda0003f04270 */
[----:B------:R-:W-:Y:S05]  /*01c0*/  @P0 BRA `(.L_x_2) ;  /* 0x0000000000480947 */ /* 0x000fea0003800000 */
[----:B------:R-:W-:-:S04]  /*01d0*/  IADD3 R6, PT, PT, R5, -0x1, RZ ;  /* 0xffffffff05067810 */ /* 0x000fc80007ffe0ff */
[----:B------:R-:W-:-:S05]  /*01e0*/  VIMNMX.U32 R6, PT, PT, R6, 0x2, PT ;  /* 0x0000000206067848 */ /* 0x000fca0003fe0000 */
[----:B0-----:R-:W-:-:S04]  /*01f0*/  IMAD.SHL.U32 R8, R6, 0x4, RZ ;  /* 0x0000000406087824 */ /* 0x001fc800078e00ff */
[----:B------:R-:W0:Y:S02]  /*0200*/  LDC R6, c[0x2][R8] ;  /* 0x0080000008067b82 */ /* 0x000e240000000800 */
[----:B0-----:R-:W-:-:S04]  /*0210*/  SHF.R.S32.HI R7, RZ, 0x1f, R6 ;  /* 0x0000001fff077819 */ /* 0x001fc80000011406 */
.L_x_5:
[----:B------:R-:W-:Y:S05]  /*0220*/  BRX R6 -0x230                            (*"BRANCH_TARGETS .L_x_6,.L_x_7,.L_x_1"*) ;  /* 0xfffffffc06747949 */ /* 0x000fea000383ffff */
.L_x_7:
[----:B------:R-:W-:Y:S01]  /*0230*/  IMAD R7, R3, 0x4, R4 ;  /* 0x0000000403077824 */ /* 0x000fe200078e0204 */
[----:B------:R-:W-:Y:S05]  /*0240*/  LDS R6, [R4] ;  /* 0x0000000004067984 */ /* 0x000fea0000000800 */
[----:B------:R-:W0:Y:S02]  /*0250*/  LDS R7, [R7] ;  /* 0x0000000007077984 */ /* 0x000e240000000800 */
[----:B0-----:R-:W-:-:S05]  /*0260*/  FMUL R9, R6, R7 ;  /* 0x0000000706097220 */ /* 0x001fca0000400000 */
[----:B------:R1:W-:Y:S01]  /*0270*/  STS [R4], R9 ;  /* 0x0000000904007388 */ /* 0x0003e20000000800 */
[----:B------:R-:W-:Y:S05]  /*0280*/  BRA `(.L_x_1) ;  /* 0x0000000000647947 */ /* 0x000fea0003800000 */
.L_x_6:
[----:B------:R-:W-:Y:S01]  /*0290*/  LEA R6, R3, R4, 0x2 ;  /* 0x0000000403067211 */ /* 0x000fe200078e10ff */
[----:B------:R-:W-:Y:S05]  /*02a0*/  LDS R7, [R4] ;  /* 0x0000000004077984 */ /* 0x000fea0000000800 */
[----:B------:R-:W0:Y:S02]  /*02b0*/  LDS R6, [R6] ;  /* 0x0000000006067984 */ /* 0x000e240000000800 */
[----:B0-----:R-:W-:-:S05]  /*02c0*/  FADD R7, R6, R7 ;  /* 0x0000000706077221 */ /* 0x001fca0000000000 */
[----:B------:R2:W-:Y:S01]  /*02d0*/  STS [R4], R7 ;  /* 0x0000000704007388 */ /* 0x0005e20000000800 */
[----:B------:R-:W-:Y:S05]  /*02e0*/  BRA `(.L_x_1) ;  /* 0x00000000004c7947 */ /* 0x000fea0003800000 */
.L_x_2:
[----:B------:R-:W-:-:S05]  /*02f0*/  IMAD.MOV.U32 R6, RZ, RZ, -0x3 ;  /* 0xfffffffdff067424 */ /* 0x000fca00078e00ff */
[----:B------:R-:W-:-:S05]  /*0300*/  VIADDMNMX.U32 R6, R5, R6, 0x2, PT ;  /* 0x0000000205067446 */ /* 0x000fca0003800006 */
[----:B0-----:R-:W-:-:S04]  /*0310*/  IMAD.SHL.U32 R8, R6, 0x4, RZ ;  /* 0x0000000406087824 */ /* 0x001fc800078e00ff */
[----:B------:R-:W0:Y:S02]  /*0320*/  LDC R6, c[0x2][R8+0xc] ;  /* 0x0080030008067b82 */ /* 0x000e240000000800 */
[----:B0-----:R-:W-:-:S04]  /*0330*/  SHF.R.S32.HI R7, RZ, 0x1f, R6 ;  /* 0x0000001fff077819 */ /* 0x001fc80000011406 */
.L_x_9:
[----:B------:R-:W-:Y:S05]  /*0340*/  BRX R6 -0x350                            (*"BRANCH_TARGETS .L_x_10,.L_x_11,.L_x_1"*) ;  /* 0xfffffffc062c7949 */ /* 0x000fea000383ffff */
.L_x_11:
[----:B------:R-:W-:Y:S01]  /*0350*/  LEA R6, R3, R4, 0x2 ;  /* 0x0000000403067211 */ /* 0x000fe200078e10ff */
[----:B------:R-:W-:Y:S05]  /*0360*/  LDS R7, [R4] ;  /* 0x0000000004077984 */ /* 0x000fea0000000800 */
[----:B------:R-:W0:Y:S02]  /*0370*/  LDS R6, [R6] ;  /* 0x0000000006067984 */ /* 0x000e240000000800 */
[----:B0-----:R-:W-:-:S04]  /*0380*/  FSETP.GEU.AND P0, PT, R7, R6, PT ;  /* 0x000000060700720b */ /* 0x001fc80003f0e000 */
[----:B------:R-:W-:-:S05]  /*0390*/  FSEL R7, R7, R6, !P0 ;  /* 0x0000000607077208 */ /* 0x000fca0004000000 */
[----:B------:R4:W-:Y:S01]  /*03a0*/  STS [R4], R7 ;  /* 0x0000000704007388 */ /* 0x0009e20000000800 */
[----:B------:R-:W-:Y:S05]  /*03b0*/  BRA `(.L_x_1) ;  /* 0x0000000000187947 */ /* 0x000fea0003800000 */
.L_x_10:
[----:B------:R-:W-:Y:S01]  /*03c0*/  IMAD R6, R3, 0x4, R4 ;  /* 0x0000000403067824 */ /* 0x000fe200078e0204 */
[----:B------:R-:W-:Y:S05]  /*03d0*/  LDS R7, [R4] ;  /* 0x0000000004077984 */ /* 0x000fea0000000800 */
[----:B------:R-:W0:Y:S02]  /*03e0*/  LDS R6, [R6] ;  /* 0x0000000006067984 */ /* 0x000e240000000800 */
[----:B0-----:R-:W-:-:S04]  /*03f0*/  FSETP.GT.AND P0, PT, R7, R6, PT ;  /* 0x000000060700720b */ /* 0x001fc80003f04000 */
[----:B------:R-:W-:-:S05]  /*0400*/  FSEL R7, R7, R6, P0 ;  /* 0x0000000607077208 */ /* 0x000fca0000000000 */
[----:B------:R3:W-:Y:S04]  /*0410*/  STS [R4], R7 ;  /* 0x0000000704007388 */ /* 0x0007e80000000800 */
.L_x_1:
[----:B------:R-:W-:Y:S05]  /*0420*/  BSYNC.RECONVERGENT B0 ;  /* 0x0000000000007941 */ /* 0x000fea0003800200 */
.L_x_0:
[----:B------:R-:W-:Y:S02]  /*0430*/  ISETP.GT.U32.AND P0, PT, R3, 0x1, PT ;  /* 0x000000010300780c */ /* 0x000fe40003f04070 */
[----:B------:R-:W-:-:S11]  /*0440*/  SHF.R.U32.HI R3, RZ, 0x1, R3 ;  /* 0x00000001ff037819 */ /* 0x000fd60000011603 */
[----:B------:R-:W-:Y:S05]  /*0450*/  @P0 BRA `(.L_x_3) ;  /* 0xfffffffc00440947 */ /* 0x000fea000383ffff */
[----:B------:R-:W-:-:S13]  /*0460*/  ISETP.NE.AND P0, PT, R2, RZ, PT ;  /* 0x000000ff0200720c */ /* 0x000fda0003f05270 */
[----:B------:R-:W-:Y:S05]  /*0470*/  @P0 EXIT ;  /* 0x000000000000094d */ /* 0x000fea0003800000 */
[----:B------:R-:W5:Y:S01]  /*0480*/  S2UR UR5, SR_CgaCtaId ;  /* 0x00000000000579c3 */ /* 0x000f620000008800 */
[----:B------:R-:W-:-:S07]  /*0490*/  UMOV UR4, 0x400 ;  /* 0x0000040000047882 */ /* 0x000fce0000000000 */
[----:B------:R-:W0:Y:S01]  /*04a0*/  LDC.64 R2, c[0x0][0x388] ;  /* 0x0000e200ff027b82 */ /* 0x000e220000000a00 */
[----:B-----5:R-:W-:Y:S01]  /*04b0*/  ULEA UR4, UR5, UR4, 0x18 ;  /* 0x0000000405047291 */ /* 0x020fe2000f8ec0ff */
[----:B0-----:R-:W-:-:S08]  /*04c0*/  IMAD.WIDE.U32 R2, R0, 0x4, R2 ;  /* 0x0000000400027825 */ /* 0x001fd000078e0002 */
[----:B------:R-:W0:Y:S04]  /*04d0*/  LDS R5, [UR4] ;  /* 0x00000004ff057984 */ /* 0x000e280008000800 */
[----:B0-----:R-:W-:Y:S01]  /*04e0*/  STG.E desc[UR6][R2.64], R5 ;  /* 0x0000000502007986 */ /* 0x001fe2000c101906 */
[----:B------:R-:W-:Y:S05]  /*04f0*/  EXIT ;  /* 0x000000000000794d */ /* 0x000fea0003800000 */
.L_x_4:
[----:B------:R-:W-:-:S00]  /*0500*/  BRA `(.L_x_4) ;  /* 0xfffffffc00fc7947 */ /* 0x000fc0000383ffff */
[----:B------:R-:W-:-:S00]  /*0510*/  NOP ;  /* 0x0000000000007918 */ /* 0x000fc00000000000 */
        /* <DEDUP_REMOVED lines=14> */
.L_x_13:


//--------------------- .nv.shared._Z9reductionPfS_i --------------------------
	.section	.nv.shared._Z9reductionPfS_i,"aw",@nobits
	.sectionflags	@""
	.align	4
.nv.shared._Z9reductionPfS_i:
	.zero		9216


//--------------------- .nv.shared.reserved.0     --------------------------
	.section	.nv.shared.reserved.0,"aw",@nobits
	.weak		__nv_reservedSMEM_offset_0_alias
	.size		__nv_reservedSMEM_offset_0_alias, 0, 64
	.other		__nv_reservedSMEM_offset_0_alias,@"STO_CUDA_RESERVED_SHARED STV_DEFAULT"
__nv_reservedSMEM_offset_0_alias:
	.zero		0
	.zero		64


//--------------------- .nv.constant0._Z9reductionPfS_i --------------------------
	.section	.nv.constant0._Z9reductionPfS_i,"a",@progbits
	.sectionflags	@""
	.align	4
.nv.constant0._Z9reductionPfS_i:
	.zero		916


//--------------------- SYMBOLS --------------------------

	.type		.nv.reservedSmem.offset0,@object
	.size		.nv.reservedSmem.offset0,0x4
	.type		.nv.reservedSmem.cap,@object
	.size		.nv.reservedSmem.cap,0x4
